//
// Generated by NVIDIA NVVM Compiler
//
// Compiler Build ID: CL-36424714
// Cuda compilation tools, release 13.0, V13.0.88
// Based on NVVM 20.0.0
//

.version 9.0
.target sm_100
.address_size 64

	// .globl	_Z21matMulKernelOptimizedPfS_S_iii
// _ZZ21matMulKernelOptimizedPfS_S_iiiE7sharedA has been demoted
// _ZZ21matMulKernelOptimizedPfS_S_iiiE7sharedB has been demoted

.visible .entry _Z21matMulKernelOptimizedPfS_S_iii(
	.param .u64 .ptr .align 1 _Z21matMulKernelOptimizedPfS_S_iii_param_0,
	.param .u64 .ptr .align 1 _Z21matMulKernelOptimizedPfS_S_iii_param_1,
	.param .u64 .ptr .align 1 _Z21matMulKernelOptimizedPfS_S_iii_param_2,
	.param .u32 _Z21matMulKernelOptimizedPfS_S_iii_param_3,
	.param .u32 _Z21matMulKernelOptimizedPfS_S_iii_param_4,
	.param .u32 _Z21matMulKernelOptimizedPfS_S_iii_param_5
)
{
	.reg .pred 	%p<12>;
	.reg .b32 	%r<43>;
	.reg .b32 	%f<63>;
	.reg .b64 	%rd<13>;
	// demoted variable
	.shared .align 4 .b8 _ZZ21matMulKernelOptimizedPfS_S_iiiE7sharedA[1024];
	// demoted variable
	.shared .align 4 .b8 _ZZ21matMulKernelOptimizedPfS_S_iiiE7sharedB[1024];
	ld.param.u64 	%rd4, [_Z21matMulKernelOptimizedPfS_S_iii_param_0];
	ld.param.u64 	%rd5, [_Z21matMulKernelOptimizedPfS_S_iii_param_1];
	ld.param.u64 	%rd6, [_Z21matMulKernelOptimizedPfS_S_iii_param_2];
	ld.param.u32 	%r24, [_Z21matMulKernelOptimizedPfS_S_iii_param_3];
	ld.param.u32 	%r25, [_Z21matMulKernelOptimizedPfS_S_iii_param_4];
	ld.param.u32 	%r26, [_Z21matMulKernelOptimizedPfS_S_iii_param_5];
	mov.u32 	%r27, %ctaid.x;
	mov.u32 	%r28, %ctaid.y;
	mov.u32 	%r38, %tid.x;
	mov.u32 	%r40, %tid.y;
	shl.b32 	%r29, %r28, 4;
	add.s32 	%r3, %r29, %r40;
	shl.b32 	%r4, %r27, 4;
	add.s32 	%r5, %r4, %r38;
	setp.lt.s32 	%p1, %r25, 1;
	mov.f32 	%f62, 0f00000000;
	@%p1 bra 	$L__BB0_7;
	add.s32 	%r30, %r25, 15;
	shr.u32 	%r31, %r30, 4;
	shl.b32 	%r32, %r40, 6;
	mov.u32 	%r33, _ZZ21matMulKernelOptimizedPfS_S_iiiE7sharedA;
	add.s32 	%r6, %r33, %r32;
	shl.b32 	%r34, %r38, 2;
	add.s32 	%r7, %r6, %r34;
	mov.u32 	%r35, _ZZ21matMulKernelOptimizedPfS_S_iiiE7sharedB;
	add.s32 	%r9, %r35, %r34;
	add.s32 	%r8, %r9, %r32;
	neg.s32 	%r42, %r31;
	mad.lo.s32 	%r36, %r40, %r26, %r38;
	add.s32 	%r41, %r36, %r4;
	shl.b32 	%r12, %r26, 4;
	mad.lo.s32 	%r39, %r25, %r3, %r38;
	cvta.to.global.u64 	%rd1, %rd4;
	cvta.to.global.u64 	%rd2, %rd5;
	mov.f32 	%f62, 0f00000000;
$L__BB0_2:
	setp.ge.s32 	%p2, %r3, %r24;
	mul.wide.s32 	%rd7, %r39, 4;
	add.s64 	%rd3, %rd1, %rd7;
	setp.ge.s32 	%p3, %r38, %r25;
	mov.f32 	%f60, 0f00000000;
	or.pred  	%p4, %p2, %p3;
	@%p4 bra 	$L__BB0_4;
	ld.global.f32 	%f60, [%rd3];
$L__BB0_4:
	setp.ge.s32 	%p5, %r5, %r26;
	st.shared.f32 	[%r7], %f60;
	setp.ge.s32 	%p6, %r40, %r25;
	mov.f32 	%f61, 0f00000000;
	or.pred  	%p7, %p5, %p6;
	@%p7 bra 	$L__BB0_6;
	mul.wide.s32 	%rd8, %r41, 4;
	add.s64 	%rd9, %rd2, %rd8;
	ld.global.f32 	%f61, [%rd9];
$L__BB0_6:
	st.shared.f32 	[%r8], %f61;
	bar.sync 	0;
	ld.shared.f32 	%f12, [%r6];
	ld.shared.f32 	%f13, [%r9];
	fma.rn.f32 	%f14, %f12, %f13, %f62;
	ld.shared.f32 	%f15, [%r6+4];
	ld.shared.f32 	%f16, [%r9+64];
	fma.rn.f32 	%f17, %f15, %f16, %f14;
	ld.shared.f32 	%f18, [%r6+8];
	ld.shared.f32 	%f19, [%r9+128];
	fma.rn.f32 	%f20, %f18, %f19, %f17;
	ld.shared.f32 	%f21, [%r6+12];
	ld.shared.f32 	%f22, [%r9+192];
	fma.rn.f32 	%f23, %f21, %f22, %f20;
	ld.shared.f32 	%f24, [%r6+16];
	ld.shared.f32 	%f25, [%r9+256];
	fma.rn.f32 	%f26, %f24, %f25, %f23;
	ld.shared.f32 	%f27, [%r6+20];
	ld.shared.f32 	%f28, [%r9+320];
	fma.rn.f32 	%f29, %f27, %f28, %f26;
	ld.shared.f32 	%f30, [%r6+24];
	ld.shared.f32 	%f31, [%r9+384];
	fma.rn.f32 	%f32, %f30, %f31, %f29;
	ld.shared.f32 	%f33, [%r6+28];
	ld.shared.f32 	%f34, [%r9+448];
	fma.rn.f32 	%f35, %f33, %f34, %f32;
	ld.shared.f32 	%f36, [%r6+32];
	ld.shared.f32 	%f37, [%r9+512];
	fma.rn.f32 	%f38, %f36, %f37, %f35;
	ld.shared.f32 	%f39, [%r6+36];
	ld.shared.f32 	%f40, [%r9+576];
	fma.rn.f32 	%f41, %f39, %f40, %f38;
	ld.shared.f32 	%f42, [%r6+40];
	ld.shared.f32 	%f43, [%r9+640];
	fma.rn.f32 	%f44, %f42, %f43, %f41;
	ld.shared.f32 	%f45, [%r6+44];
	ld.shared.f32 	%f46, [%r9+704];
	fma.rn.f32 	%f47, %f45, %f46, %f44;
	ld.shared.f32 	%f48, [%r6+48];
	ld.shared.f32 	%f49, [%r9+768];
	fma.rn.f32 	%f50, %f48, %f49, %f47;
	ld.shared.f32 	%f51, [%r6+52];
	ld.shared.f32 	%f52, [%r9+832];
	fma.rn.f32 	%f53, %f51, %f52, %f50;
	ld.shared.f32 	%f54, [%r6+56];
	ld.shared.f32 	%f55, [%r9+896];
	fma.rn.f32 	%f56, %f54, %f55, %f53;
	ld.shared.f32 	%f57, [%r6+60];
	ld.shared.f32 	%f58, [%r9+960];
	fma.rn.f32 	%f62, %f57, %f58, %f56;
	bar.sync 	0;
	add.s32 	%r42, %r42, 1;
	setp.ne.s32 	%p8, %r42, 0;
	add.s32 	%r41, %r41, %r12;
	add.s32 	%r40, %r40, 16;
	add.s32 	%r39, %r39, 16;
	add.s32 	%r38, %r38, 16;
	@%p8 bra 	$L__BB0_2;
$L__BB0_7:
	setp.ge.s32 	%p9, %r3, %r24;
	setp.ge.s32 	%p10, %r5, %r26;
	or.pred  	%p11, %p9, %p10;
	@%p11 bra 	$L__BB0_9;
	mad.lo.s32 	%r37, %r26, %r3, %r5;
	cvta.to.global.u64 	%rd10, %rd6;
	mul.wide.u32 	%rd11, %r37, 4;
	add.s64 	%rd12, %rd10, %rd11;
	st.global.f32 	[%rd12], %f62;
$L__BB0_9:
	ret;

}
	// .globl	_Z17matMulKernelNaivePfS_S_iii
.visible .entry _Z17matMulKernelNaivePfS_S_iii(
	.param .u64 .ptr .align 1 _Z17matMulKernelNaivePfS_S_iii_param_0,
	.param .u64 .ptr .align 1 _Z17matMulKernelNaivePfS_S_iii_param_1,
	.param .u64 .ptr .align 1 _Z17matMulKernelNaivePfS_S_iii_param_2,
	.param .u32 _Z17matMulKernelNaivePfS_S_iii_param_3,
	.param .u32 _Z17matMulKernelNaivePfS_S_iii_param_4,
	.param .u32 _Z17matMulKernelNaivePfS_S_iii_param_5
)
{
	.reg .pred 	%p<13>;
	.reg .b32 	%r<41>;
	.reg .b32 	%f<68>;
	.reg .b64 	%rd<53>;

	ld.param.u64 	%rd7, [_Z17matMulKernelNaivePfS_S_iii_param_0];
	ld.param.u64 	%rd8, [_Z17matMulKernelNaivePfS_S_iii_param_1];
	ld.param.u64 	%rd6, [_Z17matMulKernelNaivePfS_S_iii_param_2];
	ld.param.u32 	%r20, [_Z17matMulKernelNaivePfS_S_iii_param_3];
	ld.param.u32 	%r18, [_Z17matMulKernelNaivePfS_S_iii_param_4];
	ld.param.u32 	%r19, [_Z17matMulKernelNaivePfS_S_iii_param_5];
	cvta.to.global.u64 	%rd1, %rd8;
	cvta.to.global.u64 	%rd2, %rd7;
	mov.u32 	%r21, %ctaid.y;
	mov.u32 	%r22, %ntid.y;
	mov.u32 	%r23, %tid.y;
	mad.lo.s32 	%r1, %r21, %r22, %r23;
	mov.u32 	%r24, %ctaid.x;
	mov.u32 	%r25, %ntid.x;
	mov.u32 	%r26, %tid.x;
	mad.lo.s32 	%r2, %r24, %r25, %r26;
	setp.ge.s32 	%p1, %r1, %r20;
	setp.ge.s32 	%p2, %r2, %r19;
	or.pred  	%p3, %p1, %p2;
	@%p3 bra 	$L__BB1_14;
	setp.lt.s32 	%p4, %r18, 1;
	mov.f32 	%f67, 0f00000000;
	@%p4 bra 	$L__BB1_13;
	mul.lo.s32 	%r3, %r18, %r1;
	and.b32  	%r4, %r18, 7;
	setp.lt.u32 	%p5, %r18, 8;
	mov.f32 	%f67, 0f00000000;
	mov.b32 	%r39, 0;
	@%p5 bra 	$L__BB1_5;
	and.b32  	%r39, %r18, 2147483640;
	neg.s32 	%r37, %r39;
	shl.b32 	%r7, %r19, 3;
	mul.wide.u32 	%rd9, %r3, 4;
	add.s64 	%rd10, %rd9, %rd2;
	add.s64 	%rd52, %rd10, 16;
	mov.f32 	%f67, 0f00000000;
	mul.wide.s32 	%rd13, %r19, 4;
	mov.u32 	%r36, %r2;
$L__BB1_4:
	.pragma "nounroll";
	ld.global.f32 	%f17, [%rd52+-16];
	mul.wide.s32 	%rd11, %r36, 4;
	add.s64 	%rd12, %rd1, %rd11;
	ld.global.f32 	%f18, [%rd12];
	fma.rn.f32 	%f19, %f17, %f18, %f67;
	ld.global.f32 	%f20, [%rd52+-12];
	add.s64 	%rd14, %rd12, %rd13;
	ld.global.f32 	%f21, [%rd14];
	fma.rn.f32 	%f22, %f20, %f21, %f19;
	ld.global.f32 	%f23, [%rd52+-8];
	add.s64 	%rd15, %rd14, %rd13;
	ld.global.f32 	%f24, [%rd15];
	fma.rn.f32 	%f25, %f23, %f24, %f22;
	ld.global.f32 	%f26, [%rd52+-4];
	add.s64 	%rd16, %rd15, %rd13;
	ld.global.f32 	%f27, [%rd16];
	fma.rn.f32 	%f28, %f26, %f27, %f25;
	ld.global.f32 	%f29, [%rd52];
	add.s64 	%rd17, %rd16, %rd13;
	ld.global.f32 	%f30, [%rd17];
	fma.rn.f32 	%f31, %f29, %f30, %f28;
	ld.global.f32 	%f32, [%rd52+4];
	add.s64 	%rd18, %rd17, %rd13;
	ld.global.f32 	%f33, [%rd18];
	fma.rn.f32 	%f34, %f32, %f33, %f31;
	ld.global.f32 	%f35, [%rd52+8];
	add.s64 	%rd19, %rd18, %rd13;
	ld.global.f32 	%f36, [%rd19];
	fma.rn.f32 	%f37, %f35, %f36, %f34;
	ld.global.f32 	%f38, [%rd52+12];
	add.s64 	%rd20, %rd19, %rd13;
	ld.global.f32 	%f39, [%rd20];
	fma.rn.f32 	%f67, %f38, %f39, %f37;
	add.s32 	%r37, %r37, 8;
	add.s32 	%r36, %r36, %r7;
	add.s64 	%rd52, %rd52, 32;
	setp.ne.s32 	%p6, %r37, 0;
	@%p6 bra 	$L__BB1_4;
$L__BB1_5:
	setp.eq.s32 	%p7, %r4, 0;
	@%p7 bra 	$L__BB1_13;
	and.b32  	%r13, %r18, 3;
	setp.lt.u32 	%p8, %r4, 4;
	@%p8 bra 	$L__BB1_8;
	add.s32 	%r28, %r39, %r3;
	mul.wide.u32 	%rd21, %r28, 4;
	add.s64 	%rd22, %rd2, %rd21;
	ld.global.f32 	%f41, [%rd22];
	mad.lo.s32 	%r29, %r39, %r19, %r2;
	mul.wide.s32 	%rd23, %r29, 4;
	add.s64 	%rd24, %rd1, %rd23;
	ld.global.f32 	%f42, [%rd24];
	fma.rn.f32 	%f43, %f41, %f42, %f67;
	cvt.u64.u32 	%rd25, %r3;
	cvt.u64.u32 	%rd26, %r39;
	add.s64 	%rd27, %rd26, %rd25;
	shl.b64 	%rd28, %rd27, 2;
	add.s64 	%rd29, %rd2, %rd28;
	ld.global.f32 	%f44, [%rd29+4];
	mul.wide.s32 	%rd30, %r19, 4;
	add.s64 	%rd31, %rd24, %rd30;
	ld.global.f32 	%f45, [%rd31];
	fma.rn.f32 	%f46, %f44, %f45, %f43;
	ld.global.f32 	%f47, [%rd29+8];
	add.s64 	%rd32, %rd31, %rd30;
	ld.global.f32 	%f48, [%rd32];
	fma.rn.f32 	%f49, %f47, %f48, %f46;
	ld.global.f32 	%f50, [%rd29+12];
	add.s64 	%rd33, %rd32, %rd30;
	ld.global.f32 	%f51, [%rd33];
	fma.rn.f32 	%f67, %f50, %f51, %f49;
	add.s32 	%r39, %r39, 4;
$L__BB1_8:
	setp.eq.s32 	%p9, %r13, 0;
	@%p9 bra 	$L__BB1_13;
	setp.eq.s32 	%p10, %r13, 1;
	@%p10 bra 	$L__BB1_11;
	add.s32 	%r30, %r39, %r3;
	mul.wide.u32 	%rd34, %r30, 4;
	add.s64 	%rd35, %rd2, %rd34;
	ld.global.f32 	%f53, [%rd35];
	mad.lo.s32 	%r31, %r39, %r19, %r2;
	mul.wide.s32 	%rd36, %r31, 4;
	add.s64 	%rd37, %rd1, %rd36;
	ld.global.f32 	%f54, [%rd37];
	fma.rn.f32 	%f55, %f53, %f54, %f67;
	cvt.u64.u32 	%rd38, %r3;
	cvt.u64.u32 	%rd39, %r39;
	add.s64 	%rd40, %rd39, %rd38;
	shl.b64 	%rd41, %rd40, 2;
	add.s64 	%rd42, %rd2, %rd41;
	ld.global.f32 	%f56, [%rd42+4];
	mul.wide.s32 	%rd43, %r19, 4;
	add.s64 	%rd44, %rd37, %rd43;
	ld.global.f32 	%f57, [%rd44];
	fma.rn.f32 	%f67, %f56, %f57, %f55;
	add.s32 	%r39, %r39, 2;
$L__BB1_11:
	and.b32  	%r32, %r18, 1;
	setp.eq.b32 	%p11, %r32, 1;
	not.pred 	%p12, %p11;
	@%p12 bra 	$L__BB1_13;
	add.s32 	%r33, %r39, %r3;
	mul.wide.u32 	%rd45, %r33, 4;
	add.s64 	%rd46, %rd2, %rd45;
	ld.global.f32 	%f58, [%rd46];
	mad.lo.s32 	%r34, %r39, %r19, %r2;
	mul.wide.s32 	%rd47, %r34, 4;
	add.s64 	%rd48, %rd1, %rd47;
	ld.global.f32 	%f59, [%rd48];
	fma.rn.f32 	%f67, %f58, %f59, %f67;
$L__BB1_13:
	mad.lo.s32 	%r35, %r19, %r1, %r2;
	cvta.to.global.u64 	%rd49, %rd6;
	mul.wide.s32 	%rd50, %r35, 4;
	add.s64 	%rd51, %rd49, %rd50;
	st.global.f32 	[%rd51], %f67;
$L__BB1_14:
	ret;

}


// ===== COMPILED SASS (sm_100) =====

	.target	sm_100

	.elftype	@"ET_EXEC"


//--------------------- .note.nv.tkinfo           --------------------------
	.section	.note.nv.tkinfo,"",@"SHT_NOTE"
	.sectionflags	@"SHF_NOTE_NV_TKINFO"
	.tkinfo
        /*0018*/ 	.word	0x00000002
        /*0030*/ 	.string	""
        /*0030*/ 	.string	"ptxas"
        /*0030*/ 	.string	"Cuda compilation tools, release 13.0, V13.0.88"
        /*0030*/ 	.string	"Build cuda_13.0.r13.0/compiler.36424714_0"
        /*0030*/ 	.string	"-arch sm_100 -m 64 "



//--------------------- .note.nv.cuinfo           --------------------------
	.section	.note.nv.cuinfo,"",@"SHT_NOTE"
	.sectionflags	@"SHF_NOTE_NV_CUINFO"
        /*0018*/ 	.short	0x0002
        /*001a*/ 	.short	0x0064
        /*001c*/ 	.short	0x0082
	.zero		2


//--------------------- .nv.info                  --------------------------
	.section	.nv.info,"",@"SHT_CUDA_INFO"
	.align	4


	//----- nvinfo : EIATTR_REGCOUNT
	.align		4
        /*0000*/ 	.byte	0x04, 0x2f
        /*0002*/ 	.short	(.L_1 - .L_0)
	.align		4
.L_0:
        /*0004*/ 	.word	index@(_Z21matMulKernelOptimizedPfS_S_iii)
        /*0008*/ 	.word	0x00000020


	//----- nvinfo : EIATTR_FRAME_SIZE
	.align		4
.L_1:
        /*000c*/ 	.byte	0x04, 0x11
        /*000e*/ 	.short	(.L_3 - .L_2)
	.align		4
.L_2:
        /*0010*/ 	.word	index@(_Z21matMulKernelOptimizedPfS_S_iii)
        /*0014*/ 	.word	0x00000000


	//----- nvinfo : EIATTR_REGCOUNT
	.align		4
.L_3:
        /*0018*/ 	.byte	0x04, 0x2f
        /*001a*/ 	.short	(.L_5 - .L_4)
	.align		4
.L_4:
        /*001c*/ 	.word	index@(_Z17matMulKernelNaivePfS_S_iii)
        /*0020*/ 	.word	0x00000020


	//----- nvinfo : EIATTR_FRAME_SIZE
	.align		4
.L_5:
        /*0024*/ 	.byte	0x04, 0x11
        /*0026*/ 	.short	(.L_7 - .L_6)
	.align		4
.L_6:
        /*0028*/ 	.word	index@(_Z17matMulKernelNaivePfS_S_iii)
        /*002c*/ 	.word	0x00000000


	//----- nvinfo : EIATTR_MIN_STACK_SIZE
	.align		4
.L_7:
        /*0030*/ 	.byte	0x04, 0x12
        /*0032*/ 	.short	(.L_9 - .L_8)
	.align		4
.L_8:
        /*0034*/ 	.word	index@(_Z17matMulKernelNaivePfS_S_iii)
        /*0038*/ 	.word	0x00000000


	//----- nvinfo : EIATTR_MIN_STACK_SIZE
	.align		4
.L_9:
        /*003c*/ 	.byte	0x04, 0x12
        /*003e*/ 	.short	(.L_11 - .L_10)
	.align		4
.L_10:
        /*0040*/ 	.word	index@(_Z21matMulKernelOptimizedPfS_S_iii)
        /*0044*/ 	.word	0x00000000
.L_11:


//--------------------- .nv.compat                --------------------------
	.section	.nv.compat,"",@"SHT_CUDA_COMPAT_INFO"
	.align	4
        /*0000*/ 	.byte	0x02, 0x09, 0x00, 0x00, 0x02, 0x02, 0x01, 0x00, 0x02, 0x05, 0x05, 0x00, 0x03, 0x07, 0x01, 0x01
        /*0010*/ 	.byte	0x02, 0x03, 0x00, 0x00, 0x02, 0x06, 0x01, 0x00, 0x04, 0x0b, 0x08, 0x00, 0x09, 0x00, 0x00, 0x00
        /*0020*/ 	.byte	0x00, 0x00, 0x00, 0x00


//--------------------- .nv.info._Z17matMulKernelNaivePfS_S_iii --------------------------
	.section	.nv.info._Z17matMulKernelNaivePfS_S_iii,"",@"SHT_CUDA_INFO"
	.sectionflags	@""
	.align	4


	//----- nvinfo : EIATTR_CUDA_API_VERSION
	.align		4
        /*0000*/ 	.byte	0x04, 0x37
        /*0002*/ 	.short	(.L_13 - .L_12)
.L_12:
        /*0004*/ 	.word	0x00000082


	//----- nvinfo : EIATTR_KPARAM_INFO
	.align		4
.L_13:
        /*0008*/ 	.byte	0x04, 0x17
        /*000a*/ 	.short	(.L_15 - .L_14)
.L_14:
        /*000c*/ 	.word	0x00000000
        /*0010*/ 	.short	0x0005
        /*0012*/ 	.short	0x0020
        /*0014*/ 	.byte	0x00, 0xf0, 0x11, 0x00


	//----- nvinfo : EIATTR_KPARAM_INFO
	.align		4
.L_15:
        /*0018*/ 	.byte	0x04, 0x17
        /*001a*/ 	.short	(.L_17 - .L_16)
.L_16:
        /*001c*/ 	.word	0x00000000
        /*0020*/ 	.short	0x0004
        /*0022*/ 	.short	0x001c
        /*0024*/ 	.byte	0x00, 0xf0, 0x11, 0x00


	//----- nvinfo : EIATTR_KPARAM_INFO
	.align		4
.L_17:
        /*0028*/ 	.byte	0x04, 0x17
        /*002a*/ 	.short	(.L_19 - .L_18)
.L_18:
        /*002c*/ 	.word	0x00000000
        /*0030*/ 	.short	0x0003
        /*0032*/ 	.short	0x0018
        /*0034*/ 	.byte	0x00, 0xf0, 0x11, 0x00


	//----- nvinfo : EIATTR_KPARAM_INFO
	.align		4
.L_19:
        /*0038*/ 	.byte	0x04, 0x17
        /*003a*/ 	.short	(.L_21 - .L_20)
.L_20:
        /*003c*/ 	.word	0x00000000
        /*0040*/ 	.short	0x0002
        /*0042*/ 	.short	0x0010
        /*0044*/ 	.byte	0x00, 0xf5, 0x21, 0x00


	//----- nvinfo : EIATTR_KPARAM_INFO
	.align		4
.L_21:
        /*0048*/ 	.byte	0x04, 0x17
        /*004a*/ 	.short	(.L_23 - .L_22)
.L_22:
        /*004c*/ 	.word	0x00000000
        /*0050*/ 	.short	0x0001
        /*0052*/ 	.short	0x0008
        /*0054*/ 	.byte	0x00, 0xf5, 0x21, 0x00


	//----- nvinfo : EIATTR_KPARAM_INFO
	.align		4
.L_23:
        /*0058*/ 	.byte	0x04, 0x17
        /*005a*/ 	.short	(.L_25 - .L_24)
.L_24:
        /*005c*/ 	.word	0x00000000
        /*0060*/ 	.short	0x0000
        /*0062*/ 	.short	0x0000
        /*0064*/ 	.byte	0x00, 0xf5, 0x21, 0x00


	//----- nvinfo : EIATTR_SPARSE_MMA_MASK
	.align		4
.L_25:
        /*0068*/ 	.byte	0x03, 0x50
        /*006a*/ 	.short	0x0000


	//----- nvinfo : EIATTR_MAXREG_COUNT
	.align		4
        /*006c*/ 	.byte	0x03, 0x1b
        /*006e*/ 	.short	0x00ff


	//----- nvinfo : EIATTR_MERCURY_ISA_VERSION
	.align		4
        /*0070*/ 	.byte	0x03, 0x5f
        /*0072*/ 	.short	0x0101


	//----- nvinfo : EIATTR_VRC_CTA_INIT_COUNT
	.align		4
        /*0074*/ 	.byte	0x02, 0x4a
	.zero		1
	.zero		1


	//----- nvinfo : EIATTR_EXIT_INSTR_OFFSETS
	.align		4
        /*0078*/ 	.byte	0x04, 0x1c
        /*007a*/ 	.short	(.L_27 - .L_26)


	//   ....[0]....
.L_26:
        /*007c*/ 	.word	0x000000d0


	//   ....[1]....
        /*0080*/ 	.word	0x000008f0


	//----- nvinfo : EIATTR_CBANK_PARAM_SIZE
	.align		4
.L_27:
        /*0084*/ 	.byte	0x03, 0x19
        /*0086*/ 	.short	0x0024


	//----- nvinfo : EIATTR_PARAM_CBANK
	.align		4
        /*0088*/ 	.byte	0x04, 0x0a
        /*008a*/ 	.short	(.L_29 - .L_28)
	.align		4
.L_28:
        /*008c*/ 	.word	index@(.nv.constant0._Z17matMulKernelNaivePfS_S_iii)
        /*0090*/ 	.short	0x0380
        /*0092*/ 	.short	0x0024


	//----- nvinfo : EIATTR_SW_WAR
	.align		4
.L_29:
        /*0094*/ 	.byte	0x04, 0x36
        /*0096*/ 	.short	(.L_31 - .L_30)
.L_30:
        /*0098*/ 	.word	0x00000008
.L_31:


//--------------------- .nv.info._Z21matMulKernelOptimizedPfS_S_iii --------------------------
	.section	.nv.info._Z21matMulKernelOptimizedPfS_S_iii,"",@"SHT_CUDA_INFO"
	.sectionflags	@""
	.align	4


	//----- nvinfo : EIATTR_CUDA_API_VERSION
	.align		4
        /*0000*/ 	.byte	0x04, 0x37
        /*0002*/ 	.short	(.L_33 - .L_32)
.L_32:
        /*0004*/ 	.word	0x00000082


	//----- nvinfo : EIATTR_KPARAM_INFO
	.align		4
.L_33:
        /*0008*/ 	.byte	0x04, 0x17
        /*000a*/ 	.short	(.L_35 - .L_34)
.L_34:
        /*000c*/ 	.word	0x00000000
        /*0010*/ 	.short	0x0005
        /*0012*/ 	.short	0x0020
        /*0014*/ 	.byte	0x00, 0xf0, 0x11, 0x00


	//----- nvinfo : EIATTR_KPARAM_INFO
	.align		4
.L_35:
        /*0018*/ 	.byte	0x04, 0x17
        /*001a*/ 	.short	(.L_37 - .L_36)
.L_36:
        /*001c*/ 	.word	0x00000000
        /*0020*/ 	.short	0x0004
        /*0022*/ 	.short	0x001c
        /*0024*/ 	.byte	0x00, 0xf0, 0x11, 0x00


	//----- nvinfo : EIATTR_KPARAM_INFO
	.align		4
.L_37:
        /*0028*/ 	.byte	0x04, 0x17
        /*002a*/ 	.short	(.L_39 - .L_38)
.L_38:
        /*002c*/ 	.word	0x00000000
        /*0030*/ 	.short	0x0003
        /*0032*/ 	.short	0x0018
        /*0034*/ 	.byte	0x00, 0xf0, 0x11, 0x00


	//----- nvinfo : EIATTR_KPARAM_INFO
	.align		4
.L_39:
        /*0038*/ 	.byte	0x04, 0x17
        /*003a*/ 	.short	(.L_41 - .L_40)
.L_40:
        /*003c*/ 	.word	0x00000000
        /*0040*/ 	.short	0x0002
        /*0042*/ 	.short	0x0010
        /*0044*/ 	.byte	0x00, 0xf5, 0x21, 0x00


	//----- nvinfo : EIATTR_KPARAM_INFO
	.align		4
.L_41:
        /*0048*/ 	.byte	0x04, 0x17
        /*004a*/ 	.short	(.L_43 - .L_42)
.L_42:
        /*004c*/ 	.word	0x00000000
        /*0050*/ 	.short	0x0001
        /*0052*/ 	.short	0x0008
        /*0054*/ 	.byte	0x00, 0xf5, 0x21, 0x00


	//----- nvinfo : EIATTR_KPARAM_INFO
	.align		4
.L_43:
        /*0058*/ 	.byte	0x04, 0x17
        /*005a*/ 	.short	(.L_45 - .L_44)
.L_44:
        /*005c*/ 	.word	0x00000000
        /*0060*/ 	.short	0x0000
        /*0062*/ 	.short	0x0000
        /*0064*/ 	.byte	0x00, 0xf5, 0x21, 0x00


	//----- nvinfo : EIATTR_SPARSE_MMA_MASK
	.align		4
.L_45:
        /*0068*/ 	.byte	0x03, 0x50
        /*006a*/ 	.short	0x0000


	//----- nvinfo : EIATTR_MAXREG_COUNT
	.align		4
        /*006c*/ 	.byte	0x03, 0x1b
        /*006e*/ 	.short	0x00ff


	//----- nvinfo : EIATTR_NUM_BARRIERS
	.align		4
        /*0070*/ 	.byte	0x02, 0x4c
        /*0072*/ 	.byte	0x01
	.zero		1


	//----- nvinfo : EIATTR_MERCURY_ISA_VERSION
	.align		4
        /*0074*/ 	.byte	0x03, 0x5f
        /*0076*/ 	.short	0x0101


	//----- nvinfo : EIATTR_VRC_CTA_INIT_COUNT
	.align		4
        /*0078*/ 	.byte	0x02, 0x4a
	.zero		1
	.zero		1


	//----- nvinfo : EIATTR_EXIT_INSTR_OFFSETS
	.align		4
        /*007c*/ 	.byte	0x04, 0x1c
        /*007e*/ 	.short	(.L_47 - .L_46)


	//   ....[0]....
.L_46:
        /*0080*/ 	.word	0x000005e0


	//   ....[1]....
        /*0084*/ 	.word	0x00000630


	//----- nvinfo : EIATTR_CBANK_PARAM_SIZE
	.align		4
.L_47:
        /*0088*/ 	.byte	0x03, 0x19
        /*008a*/ 	.short	0x0024


	//----- nvinfo : EIATTR_PARAM_CBANK
	.align		4
        /*008c*/ 	.byte	0x04, 0x0a
        /*008e*/ 	.short	(.L_49 - .L_48)
	.align		4
.L_48:
        /*0090*/ 	.word	index@(.nv.constant0._Z21matMulKernelOptimizedPfS_S_iii)
        /*0094*/ 	.short	0x0380
        /*0096*/ 	.short	0x0024


	//----- nvinfo : EIATTR_SW_WAR
	.align		4
.L_49:
        /*0098*/ 	.byte	0x04, 0x36
        /*009a*/ 	.short	(.L_51 - .L_50)
.L_50:
        /*009c*/ 	.word	0x00000008
.L_51:


//--------------------- .nv.callgraph             --------------------------
	.section	.nv.callgraph,"",@"SHT_CUDA_CALLGRAPH"
	.align	4
	.sectionentsize	8
	.align		4
        /*0000*/ 	.word	0x00000000
	.align		4
        /*0004*/ 	.word	0xffffffff
	.align		4
        /*0008*/ 	.word	0x00000000
	.align		4
        /*000c*/ 	.word	0xfffffffe
	.align		4
        /*0010*/ 	.word	0x00000000
	.align		4
        /*0014*/ 	.word	0xfffffffd
	.align		4
        /*0018*/ 	.word	0x00000000
	.align		4
        /*001c*/ 	.word	0xfffffffc


//--------------------- .text._Z17matMulKernelNaivePfS_S_iii --------------------------
	.section	.text._Z17matMulKernelNaivePfS_S_iii,"ax",@progbits
	.align	128
        .global         _Z17matMulKernelNaivePfS_S_iii
        .type           _Z17matMulKernelNaivePfS_S_iii,@function
        .size           _Z17matMulKernelNaivePfS_S_iii,(.L_x_8 - _Z17matMulKernelNaivePfS_S_iii)
        .other          _Z17matMulKernelNaivePfS_S_iii,@"STO_CUDA_ENTRY STV_DEFAULT"
_Z17matMulKernelNaivePfS_S_iii:
.text._Z17matMulKernelNaivePfS_S_iii:
[----:B------:R-:W-:Y:S01]  /*0000*/  LDC R1, c[0x0][0x37c] ;  /* 0x0000df00ff017b82 */ /* 0x000fe20000000800 */
[----:B------:R-:W0:Y:S07]  /*0010*/  S2R R5, SR_TID.X ;  /* 0x0000000000057919 */ /* 0x000e2e0000002100 */
[----:B------:R-:W1:Y:S01]  /*0020*/  LDC R16, c[0x0][0x364] ;  /* 0x0000d900ff107b82 */ /* 0x000e620000000800 */
[----:B------:R-:W2:Y:S01]  /*0030*/  LDCU UR6, c[0x0][0x398] ;  /* 0x00007300ff0677ac */ /* 0x000ea20008000800 */
[----:B------:R-:W1:Y:S06]  /*0040*/  S2R R3, SR_TID.Y ;  /* 0x0000000000037919 */ /* 0x000e6c0000002200 */
[----:B------:R-:W0:Y:S08]  /*0050*/  S2UR UR5, SR_CTAID.X ;  /* 0x00000000000579c3 */ /* 0x000e300000002500 */
[----:B------:R-:W0:Y:S08]  /*0060*/  LDC R0, c[0x0][0x360] ;  /* 0x0000d800ff007b82 */ /* 0x000e300000000800 */
[----:B------:R-:W1:Y:S08]  /*0070*/  S2UR UR4, SR_CTAID.Y ;  /* 0x00000000000479c3 */ /* 0x000e700000002600 */
[----:B------:R-:W3:Y:S01]  /*0080*/  LDC R17, c[0x0][0x3a0] ;  /* 0x0000e800ff117b82 */ /* 0x000ee20000000800 */
[----:B0-----:R-:W-:-:S02]  /*0090*/  IMAD R0, R0, UR5, R5 ;  /* 0x0000000500007c24 */ /* 0x001fc4000f8e0205 */
[----:B-1----:R-:W-:-:S03]  /*00a0*/  IMAD R16, R16, UR4, R3 ;  /* 0x0000000410107c24 */ /* 0x002fc6000f8e0203 */
[----:B---3--:R-:W-:-:S04]  /*00b0*/  ISETP.GE.AND P0, PT, R0, R17, PT ;  /* 0x000000110000720c */ /* 0x008fc80003f06270 */
[----:B--2---:R-:W-:-:S13]  /*00c0*/  ISETP.GE.OR P0, PT, R16, UR6, P0 ;  /* 0x0000000610007c0c */ /* 0x004fda0008706670 */
[----:B------:R-:W-:Y:S05]  /*00d0*/  @P0 EXIT ;  /* 0x000000000000094d */ /* 0x000fea0003800000 */
[----:B------:R-:W0:Y:S01]  /*00e0*/  LDC R19, c[0x0][0x39c] ;  /* 0x0000e700ff137b82 */ /* 0x000e220000000800 */
[----:B------:R-:W1:Y:S01]  /*00f0*/  LDCU.64 UR4, c[0x0][0x358] ;  /* 0x00006b00ff0477ac */ /* 0x000e620008000a00 */
[----:B------:R-:W-:Y:S01]  /*0100*/  HFMA2 R24, -RZ, RZ, 0, 0 ;  /* 0x00000000ff187431 */ /* 0x000fe200000001ff */
[----:B0-----:R-:W-:-:S13]  /*0110*/  ISETP.GE.AND P0, PT, R19, 0x1, PT ;  /* 0x000000011300780c */ /* 0x001fda0003f06270 */
[----:B-1----:R-:W-:Y:S05]  /*0120*/  @!P0 BRA `(.L_x_0) ;  /* 0x0000000400e08947 */ /* 0x002fea0003800000 */
[C---:B------:R-:W-:Y:S01]  /*0130*/  ISETP.GE.U32.AND P1, PT, R19.reuse, 0x8, PT ;  /* 0x000000081300780c */ /* 0x040fe20003f26070 */
[----:B------:R-:W-:Y:S01]  /*0140*/  IMAD R20, R16, R19, RZ ;  /* 0x0000001310147224 */ /* 0x000fe200078e02ff */
[----:B------:R-:W-:Y:S02]  /*0150*/  LOP3.LUT R27, R19, 0x7, RZ, 0xc0, !PT ;  /* 0x00000007131b7812 */ /* 0x000fe400078ec0ff */
[----:B------:R-:W-:Y:S02]  /*0160*/  MOV R24, RZ ;  /* 0x000000ff00187202 */ /* 0x000fe40000000f00 */
[----:B------:R-:W-:Y:S02]  /*0170*/  ISETP.NE.AND P0, PT, R27, RZ, PT ;  /* 0x000000ff1b00720c */ /* 0x000fe40003f05270 */
[----:B------:R-:W-:-:S05]  /*0180*/  MOV R21, RZ ;  /* 0x000000ff00157202 */ /* 0x000fca0000000f00 */
[----:B------:R-:W-:Y:S06]  /*0190*/  @!P1 BRA `(.L_x_1) ;  /* 0x0000000000c49947 */ /* 0x000fec0003800000 */
[----:B------:R-:W0:Y:S01]  /*01a0*/  LDC.64 R2, c[0x0][0x380] ;  /* 0x0000e000ff027b82 */ /* 0x000e220000000a00 */
[----:B------:R-:W-:Y:S02]  /*01b0*/  LOP3.LUT R21, R19, 0x7ffffff8, RZ, 0xc0, !PT ;  /* 0x7ffffff813157812 */ /* 0x000fe400078ec0ff */
[----:B------:R-:W-:Y:S02]  /*01c0*/  MOV R24, RZ ;  /* 0x000000ff00187202 */ /* 0x000fe40000000f00 */
[----:B------:R-:W-:Y:S02]  /*01d0*/  MOV R18, R0 ;  /* 0x0000000000127202 */ /* 0x000fe40000000f00 */
[----:B------:R-:W-:Y:S01]  /*01e0*/  IADD3 R22, PT, PT, -R21, RZ, RZ ;  /* 0x000000ff15167210 */ /* 0x000fe20007ffe1ff */
[----:B0-----:R-:W-:-:S03]  /*01f0*/  IMAD.WIDE.U32 R2, R20, 0x4, R2 ;  /* 0x0000000414027825 */ /* 0x001fc600078e0002 */
[----:B------:R-:W-:-:S04]  /*0200*/  IADD3 R4, P1, PT, R2, 0x10, RZ ;  /* 0x0000001002047810 */ /* 0x000fc80007f3e0ff */
[----:B------:R-:W-:-:S09]  /*0210*/  IADD3.X R5, PT, PT, RZ, R3, RZ, P1, !PT ;  /* 0x00000003ff057210 */ /* 0x000fd20000ffe4ff */
.L_x_2:
[----:B------:R-:W0:Y:S01]  /*0220*/  LDC.64 R14, c[0x0][0x388] ;  /* 0x0000e200ff0e7b82 */ /* 0x000e220000000a00 */
[----:B------:R-:W-:Y:S02]  /*0230*/  MOV R2, R4 ;  /* 0x0000000400027202 */ /* 0x000fe40000000f00 */
[----:B------:R-:W-:-:S05]  /*0240*/  MOV R3, R5 ;  /* 0x0000000500037202 */ /* 0x000fca0000000f00 */
[----:B------:R-:W2:Y:S04]  /*0250*/  LDG.E R25, desc[UR4][R2.64+-0x10] ;  /* 0xfffff00402197981 */ /* 0x000ea8000c1e1900 */
[----:B------:R-:W3:Y:S04]  /*0260*/  LDG.E R23, desc[UR4][R2.64+-0xc] ;  /* 0xfffff40402177981 */ /* 0x000ee8000c1e1900 */
[----:B------:R-:W4:Y:S04]  /*0270*/  LDG.E R29, desc[UR4][R2.64+-0x8] ;  /* 0xfffff804021d7981 */ /* 0x000f28000c1e1900 */
[----:B------:R-:W5:Y:S01]  /*0280*/  LDG.E R28, desc[UR4][R2.64+-0x4] ;  /* 0xfffffc04021c7981 */ /* 0x000f62000c1e1900 */
[----:B0-----:R-:W-:-:S05]  /*0290*/  IMAD.WIDE R14, R18, 0x4, R14 ;  /* 0x00000004120e7825 */ /* 0x001fca00078e020e */
[----:B------:R0:W2:Y:S01]  /*02a0*/  LDG.E R26, desc[UR4][R14.64] ;  /* 0x000000040e1a7981 */ /* 0x0000a2000c1e1900 */
[----:B------:R-:W-:-:S04]  /*02b0*/  IMAD.WIDE R12, R17, 0x4, R14 ;  /* 0x00000004110c7825 */ /* 0x000fc800078e020e */
[C---:B------:R-:W-:Y:S02]  /*02c0*/  IMAD.WIDE R4, R17.reuse, 0x4, R12 ;  /* 0x0000000411047825 */ /* 0x040fe400078e020c */
[----:B------:R-:W3:Y:S02]  /*02d0*/  LDG.E R12, desc[UR4][R12.64] ;  /* 0x000000040c0c7981 */ /* 0x000ee4000c1e1900 */
[C---:B------:R-:W-:Y:S02]  /*02e0*/  IMAD.WIDE R8, R17.reuse, 0x4, R4 ;  /* 0x0000000411087825 */ /* 0x040fe400078e0204 */
[----:B------:R-:W4:Y:S02]  /*02f0*/  LDG.E R4, desc[UR4][R4.64] ;  /* 0x0000000404047981 */ /* 0x000f24000c1e1900 */
[C---:B------:R-:W-:Y:S02]  /*0300*/  IMAD.WIDE R6, R17.reuse, 0x4, R8 ;  /* 0x0000000411067825 */ /* 0x040fe400078e0208 */
[----:B------:R-:W5:Y:S02]  /*0310*/  LDG.E R8, desc[UR4][R8.64] ;  /* 0x0000000408087981 */ /* 0x000f64000c1e1900 */
[----:B------:R-:W-:-:S02]  /*0320*/  IMAD.WIDE R10, R17, 0x4, R6 ;  /* 0x00000004110a7825 */ /* 0x000fc400078e0206 */
[----:B------:R-:W5:Y:S04]  /*0330*/  LDG.E R5, desc[UR4][R2.64] ;  /* 0x0000000402057981 */ /* 0x000f68000c1e1900 */
[----:B------:R-:W5:Y:S01]  /*0340*/  LDG.E R6, desc[UR4][R6.64] ;  /* 0x0000000406067981 */ /* 0x000f62000c1e1900 */
[----:B0-----:R-:W-:-:S03]  /*0350*/  IMAD.WIDE R14, R17, 0x4, R10 ;  /* 0x00000004110e7825 */ /* 0x001fc600078e020a */
[----:B------:R-:W5:Y:S04]  /*0360*/  LDG.E R10, desc[UR4][R10.64] ;  /* 0x000000040a0a7981 */ /* 0x000f68000c1e1900 */
[----:B------:R-:W5:Y:S04]  /*0370*/  LDG.E R13, desc[UR4][R14.64] ;  /* 0x000000040e0d7981 */ /* 0x000f68000c1e1900 */
[----:B------:R-:W5:Y:S04]  /*0380*/  LDG.E R7, desc[UR4][R2.64+0x4] ;  /* 0x0000040402077981 */ /* 0x000f68000c1e1900 */
[----:B------:R-:W5:Y:S01]  /*0390*/  LDG.E R9, desc[UR4][R2.64+0xc] ;  /* 0x00000c0402097981 */ /* 0x000f62000c1e1900 */
[----:B--2---:R-:W-:Y:S01]  /*03a0*/  FFMA R26, R25, R26, R24 ;  /* 0x0000001a191a7223 */ /* 0x004fe20000000018 */
[----:B------:R-:W-:-:S02]  /*03b0*/  IMAD.WIDE R24, R17, 0x4, R14 ;  /* 0x0000000411187825 */ /* 0x000fc400078e020e */
[----:B------:R-:W2:Y:S04]  /*03c0*/  LDG.E R14, desc[UR4][R2.64+0x8] ;  /* 0x00000804020e7981 */ /* 0x000ea8000c1e1900 */
[----:B------:R-:W2:Y:S01]  /*03d0*/  LDG.E R24, desc[UR4][R24.64] ;  /* 0x0000000418187981 */ /* 0x000ea2000c1e1900 */
[----:B---3--:R-:W-:Y:S01]  /*03e0*/  FFMA R12, R23, R12, R26 ;  /* 0x0000000c170c7223 */ /* 0x008fe2000000001a */
[----:B------:R-:W-:-:S03]  /*03f0*/  IADD3 R22, PT, PT, R22, 0x8, RZ ;  /* 0x0000000816167810 */ /* 0x000fc60007ffe0ff */
[----:B----4-:R-:W-:Y:S01]  /*0400*/  FFMA R29, R29, R4, R12 ;  /* 0x000000041d1d7223 */ /* 0x010fe2000000000c */
[----:B------:R-:W-:-:S03]  /*0410*/  ISETP.NE.AND P1, PT, R22, RZ, PT ;  /* 0x000000ff1600720c */ /* 0x000fc60003f25270 */
[----:B-----5:R-:W-:Y:S01]  /*0420*/  FFMA R8, R28, R8, R29 ;  /* 0x000000081c087223 */ /* 0x020fe2000000001d */
[----:B------:R-:W-:-:S03]  /*0430*/  IADD3 R4, P2, PT, R2, 0x20, RZ ;  /* 0x0000002002047810 */ /* 0x000fc60007f5e0ff */
[----:B------:R-:W-:Y:S01]  /*0440*/  FFMA R6, R5, R6, R8 ;  /* 0x0000000605067223 */ /* 0x000fe20000000008 */
[----:B------:R-:W-:Y:S02]  /*0450*/  IADD3.X R5, PT, PT, RZ, R3, RZ, P2, !PT ;  /* 0x00000003ff057210 */ /* 0x000fe400017fe4ff */
[----:B------:R-:W-:Y:S01]  /*0460*/  LEA R18, R17, R18, 0x3 ;  /* 0x0000001211127211 */ /* 0x000fe200078e18ff */
[----:B------:R-:W-:-:S04]  /*0470*/  FFMA R7, R7, R10, R6 ;  /* 0x0000000a07077223 */ /* 0x000fc80000000006 */
[----:B--2---:R-:W-:-:S04]  /*0480*/  FFMA R14, R14, R13, R7 ;  /* 0x0000000d0e0e7223 */ /* 0x004fc80000000007 */
[----:B------:R-:W-:Y:S01]  /*0490*/  FFMA R24, R9, R24, R14 ;  /* 0x0000001809187223 */ /* 0x000fe2000000000e */
[----:B------:R-:W-:Y:S06]  /*04a0*/  @P1 BRA `(.L_x_2) ;  /* 0xfffffffc005c1947 */ /* 0x000fec000383ffff */
.L_x_1:
[----:B------:R-:W-:Y:S05]  /*04b0*/  @!P0 BRA `(.L_x_0) ;  /* 0x0000000000fc8947 */ /* 0x000fea0003800000 */
[----:B------:R-:W-:Y:S02]  /*04c0*/  ISETP.GE.U32.AND P1, PT, R27, 0x4, PT ;  /* 0x000000041b00780c */ /* 0x000fe40003f26070 */
[----:B------:R-:W-:-:S04]  /*04d0*/  LOP3.LUT R14, R19, 0x3, RZ, 0xc0, !PT ;  /* 0x00000003130e7812 */ /* 0x000fc800078ec0ff */
[----:B------:R-:W-:-:S07]  /*04e0*/  ISETP.NE.AND P0, PT, R14, RZ, PT ;  /* 0x000000ff0e00720c */ /* 0x000fce0003f05270 */
[----:B------:R-:W-:Y:S06]  /*04f0*/  @!P1 BRA `(.L_x_3) ;  /* 0x00000000006c9947 */ /* 0x000fec0003800000 */
[----:B------:R-:W0:Y:S01]  /*0500*/  LDC.64 R4, c[0x0][0x388] ;  /* 0x0000e200ff047b82 */ /* 0x000e220000000a00 */
[----:B------:R-:W1:Y:S01]  /*0510*/  LDCU.64 UR6, c[0x0][0x380] ;  /* 0x00007000ff0677ac */ /* 0x000e620008000a00 */
[----:B------:R-:W-:Y:S01]  /*0520*/  IMAD R7, R21, R17, R0 ;  /* 0x0000001115077224 */ /* 0x000fe200078e0200 */
[CC--:B------:R-:W-:Y:S02]  /*0530*/  IADD3 R3, PT, PT, R20.reuse, R21.reuse, RZ ;  /* 0x0000001514037210 */ /* 0x0c0fe40007ffe0ff */
[----:B------:R-:W-:-:S03]  /*0540*/  IADD3 R8, P1, PT, R20, R21, RZ ;  /* 0x0000001514087210 */ /* 0x000fc60007f3e0ff */
[----:B------:R-:W2:Y:S01]  /*0550*/  LDC.64 R12, c[0x0][0x380] ;  /* 0x0000e000ff0c7b82 */ /* 0x000ea20000000a00 */
[----:B0-----:R-:W-:-:S04]  /*0560*/  IMAD.WIDE R4, R7, 0x4, R4 ;  /* 0x0000000407047825 */ /* 0x001fc800078e0204 */
[----:B------:R-:W-:Y:S02]  /*0570*/  IMAD.WIDE R6, R17, 0x4, R4 ;  /* 0x0000000411067825 */ /* 0x000fe400078e0204 */
[----:B------:R-:W3:Y:S02]  /*0580*/  LDG.E R4, desc[UR4][R4.64] ;  /* 0x0000000404047981 */ /* 0x000ee4000c1e1900 */
[----:B--2---:R-:W-:Y:S01]  /*0590*/  IMAD.WIDE.U32 R12, R3, 0x4, R12 ;  /* 0x00000004030c7825 */ /* 0x004fe200078e000c */
[----:B------:R-:W-:Y:S02]  /*05a0*/  IADD3.X R3, PT, PT, RZ, RZ, RZ, P1, !PT ;  /* 0x000000ffff037210 */ /* 0x000fe40000ffe4ff */
[----:B-1----:R-:W-:-:S03]  /*05b0*/  LEA R2, P1, R8, UR6, 0x2 ;  /* 0x0000000608027c11 */ /* 0x002fc6000f8210ff */
[----:B------:R-:W3:Y:S01]  /*05c0*/  LDG.E R13, desc[UR4][R12.64] ;  /* 0x000000040c0d7981 */ /* 0x000ee2000c1e1900 */
[----:B------:R-:W-:Y:S01]  /*05d0*/  LEA.HI.X R3, R8, UR7, R3, 0x2, P1 ;  /* 0x0000000708037c11 */ /* 0x000fe200088f1403 */
[C---:B------:R-:W-:Y:S02]  /*05e0*/  IMAD.WIDE R8, R17.reuse, 0x4, R6 ;  /* 0x0000000411087825 */ /* 0x040fe400078e0206 */
[----:B------:R-:W2:Y:S04]  /*05f0*/  LDG.E R6, desc[UR4][R6.64] ;  /* 0x0000000406067981 */ /* 0x000ea8000c1e1900 */
[----:B------:R-:W2:Y:S01]  /*0600*/  LDG.E R15, desc[UR4][R2.64+0x4] ;  /* 0x00000404020f7981 */ /* 0x000ea2000c1e1900 */
[----:B------:R-:W-:-:S03]  /*0610*/  IMAD.WIDE R10, R17, 0x4, R8 ;  /* 0x00000004110a7825 */ /* 0x000fc600078e0208 */
[----:B------:R-:W4:Y:S04]  /*0620*/  LDG.E R22, desc[UR4][R8.64] ;  /* 0x0000000408167981 */ /* 0x000f28000c1e1900 */
[----:B------:R-:W4:Y:S04]  /*0630*/  LDG.E R18, desc[UR4][R2.64+0x8] ;  /* 0x0000080402127981 */ /* 0x000f28000c1e1900 */
[----:B------:R-:W5:Y:S04]  /*0640*/  LDG.E R26, desc[UR4][R2.64+0xc] ;  /* 0x00000c04021a7981 */ /* 0x000f68000c1e1900 */
[----:B------:R-:W5:Y:S01]  /*0650*/  LDG.E R10, desc[UR4][R10.64] ;  /* 0x000000040a0a7981 */ /* 0x000f62000c1e1900 */
[----:B------:R-:W-:Y:S01]  /*0660*/  IADD3 R21, PT, PT, R21, 0x4, RZ ;  /* 0x0000000415157810 */ /* 0x000fe20007ffe0ff */
[----:B---3--:R-:W-:-:S04]  /*0670*/  FFMA R24, R13, R4, R24 ;  /* 0x000000040d187223 */ /* 0x008fc80000000018 */
[----:B--2---:R-:W-:-:S04]  /*0680*/  FFMA R15, R15, R6, R24 ;  /* 0x000000060f0f7223 */ /* 0x004fc80000000018 */
[----:B----4-:R-:W-:-:S04]  /*0690*/  FFMA R15, R18, R22, R15 ;  /* 0x00000016120f7223 */ /* 0x010fc8000000000f */
[----:B-----5:R-:W-:-:S07]  /*06a0*/  FFMA R24, R26, R10, R15 ;  /* 0x0000000a1a187223 */ /* 0x020fce000000000f */
.L_x_3:
[----:B------:R-:W-:Y:S05]  /*06b0*/  @!P0 BRA `(.L_x_0) ;  /* 0x00000000007c8947 */ /* 0x000fea0003800000 */
[----:B------:R-:W-:Y:S01]  /*06c0*/  ISETP.NE.AND P1, PT, R14, 0x1, PT ;  /* 0x000000010e00780c */ /* 0x000fe20003f25270 */
[----:B------:R-:W0:Y:S01]  /*06d0*/  LDC.64 R10, c[0x0][0x380] ;  /* 0x0000e000ff0a7b82 */ /* 0x000e220000000a00 */
[----:B------:R-:W-:-:S04]  /*06e0*/  LOP3.LUT R19, R19, 0x1, RZ, 0xc0, !PT ;  /* 0x0000000113137812 */ /* 0x000fc800078ec0ff */
[----:B------:R-:W-:-:S03]  /*06f0*/  ISETP.NE.U32.AND P0, PT, R19, 0x1, PT ;  /* 0x000000011300780c */ /* 0x000fc60003f05070 */
[----:B------:R-:W1:Y:S04]  /*0700*/  LDC.64 R8, c[0x0][0x388] ;  /* 0x0000e200ff087b82 */ /* 0x000e680000000a00 */
[CC--:B------:R-:W-:Y:S02]  /*0710*/  @P1 IADD3 R13, PT, PT, R20.reuse, R21.reuse, RZ ;  /* 0x00000015140d1210 */ /* 0x0c0fe40007ffe0ff */
[----:B------:R-:W-:Y:S02]  /*0720*/  @P1 IADD3 R12, P2, PT, R20, R21, RZ ;  /* 0x00000015140c1210 */ /* 0x000fe40007f5e0ff */
[----:B------:R-:W2:Y:S02]  /*0730*/  @P1 LDC.64 R2, c[0x0][0x380] ;  /* 0x0000e000ff021b82 */ /* 0x000ea40000000a00 */
[----:B------:R-:W-:-:S06]  /*0740*/  @P1 IADD3.X R14, PT, PT, RZ, RZ, RZ, P2, !PT ;  /* 0x000000ffff0e1210 */ /* 0x000fcc00017fe4ff */
[----:B------:R-:W3:Y:S01]  /*0750*/  LDC.64 R4, c[0x0][0x380] ;  /* 0x0000e000ff047b82 */ /* 0x000ee20000000a00 */
[----:B0-----:R-:W-:-:S04]  /*0760*/  @P1 IMAD.WIDE.U32 R10, R13, 0x4, R10 ;  /* 0x000000040d0a1825 */ /* 0x001fc800078e000a */
[C---:B------:R-:W-:Y:S01]  /*0770*/  @P1 IMAD R13, R21.reuse, R17, R0 ;  /* 0x00000011150d1224 */ /* 0x040fe200078e0200 */
[----:B------:R-:W-:Y:S01]  /*0780*/  @P1 IADD3 R21, PT, PT, R21, 0x2, RZ ;  /* 0x0000000215151810 */ /* 0x000fe20007ffe0ff */
[----:B------:R-:W4:Y:S01]  /*0790*/  @P1 LDG.E R11, desc[UR4][R10.64] ;  /* 0x000000040a0b1981 */ /* 0x000f22000c1e1900 */
[----:B------:R-:W0:Y:S01]  /*07a0*/  LDC.64 R6, c[0x0][0x388] ;  /* 0x0000e200ff067b82 */ /* 0x000e220000000a00 */
[----:B-1----:R-:W-:Y:S01]  /*07b0*/  @P1 IMAD.WIDE R8, R13, 0x4, R8 ;  /* 0x000000040d081825 */ /* 0x002fe200078e0208 */
[----:B------:R-:W-:Y:S02]  /*07c0*/  @!P0 IADD3 R15, PT, PT, R20, R21, RZ ;  /* 0x00000015140f8210 */ /* 0x000fe40007ffe0ff */
[----:B--2---:R-:W-:Y:S01]  /*07d0*/  @P1 LEA R2, P2, R12, R2, 0x2 ;  /* 0x000000020c021211 */ /* 0x004fe200078410ff */
[----:B------:R-:W-:-:S03]  /*07e0*/  @!P0 IMAD R21, R21, R17, R0 ;  /* 0x0000001115158224 */ /* 0x000fc600078e0200 */
[----:B------:R-:W-:Y:S01]  /*07f0*/  @P1 LEA.HI.X R3, R12, R3, R14, 0x2, P2 ;  /* 0x000000030c031211 */ /* 0x000fe200010f140e */
[----:B------:R-:W-:Y:S01]  /*0800*/  @P1 IMAD.WIDE R12, R17, 0x4, R8 ;  /* 0x00000004110c1825 */ /* 0x000fe200078e0208 */
[----:B------:R-:W4:Y:S03]  /*0810*/  @P1 LDG.E R14, desc[UR4][R8.64] ;  /* 0x00000004080e1981 */ /* 0x000f26000c1e1900 */
[----:B---3--:R-:W-:Y:S01]  /*0820*/  @!P0 IMAD.WIDE.U32 R4, R15, 0x4, R4 ;  /* 0x000000040f048825 */ /* 0x008fe200078e0004 */
[----:B------:R-:W2:Y:S04]  /*0830*/  @P1 LDG.E R2, desc[UR4][R2.64+0x4] ;  /* 0x0000040402021981 */ /* 0x000ea8000c1e1900 */
[----:B------:R-:W2:Y:S01]  /*0840*/  @P1 LDG.E R12, desc[UR4][R12.64] ;  /* 0x000000040c0c1981 */ /* 0x000ea2000c1e1900 */
[----:B0-----:R-:W-:-:S03]  /*0850*/  @!P0 IMAD.WIDE R6, R21, 0x4, R6 ;  /* 0x0000000415068825 */ /* 0x001fc600078e0206 */
[----:B------:R-:W3:Y:S04]  /*0860*/  @!P0 LDG.E R5, desc[UR4][R4.64] ;  /* 0x0000000404058981 */ /* 0x000ee8000c1e1900 */
[----:B------:R-:W3:Y:S01]  /*0870*/  @!P0 LDG.E R6, desc[UR4][R6.64] ;  /* 0x0000000406068981 */ /* 0x000ee2000c1e1900 */
[----:B----4-:R-:W-:-:S04]  /*0880*/  @P1 FFMA R11, R11, R14, R24 ;  /* 0x0000000e0b0b1223 */ /* 0x010fc80000000018 */
[----:B--2---:R-:W-:-:S04]  /*0890*/  @P1 FFMA R24, R2, R12, R11 ;  /* 0x0000000c02181223 */ /* 0x004fc8000000000b */
[----:B---3--:R-:W-:-:S07]  /*08a0*/  @!P0 FFMA R24, R5, R6, R24 ;  /* 0x0000000605188223 */ /* 0x008fce0000000018 */
.L_x_0:
[----:B------:R-:W0:Y:S01]  /*08b0*/  LDC.64 R2, c[0x0][0x390] ;  /* 0x0000e400ff027b82 */ /* 0x000e220000000a00 */
[----:B------:R-:W-:-:S04]  /*08c0*/  IMAD R17, R16, R17, R0 ;  /* 0x0000001110117224 */ /* 0x000fc800078e0200 */
[----:B0-----:R-:W-:-:S05]  /*08d0*/  IMAD.WIDE R2, R17, 0x4, R2 ;  /* 0x0000000411027825 */ /* 0x001fca00078e0202 */
[----:B------:R-:W-:Y:S01]  /*08e0*/  STG.E desc[UR4][R2.64], R24 ;  /* 0x0000001802007986 */ /* 0x000fe2000c101904 */
[----:B------:R-:W-:Y:S05]  /*08f0*/  EXIT ;  /* 0x000000000000794d */ /* 0x000fea0003800000 */
.L_x_4:
[----:B------:R-:W-:-:S00]  /*0900*/  BRA `(.L_x_4) ;  /* 0xfffffffc00fc7947 */ /* 0x000fc0000383ffff */
[----:B------:R-:W-:-:S00]  /*0910*/  NOP ;  /* 0x0000000000007918 */ /* 0x000fc00000000000 */
        /* <DEDUP_REMOVED lines=14> */
.L_x_8:


//--------------------- .text._Z21matMulKernelOptimizedPfS_S_iii --------------------------
	.section	.text._Z21matMulKernelOptimizedPfS_S_iii,"ax",@progbits
	.align	128
        .global         _Z21matMulKernelOptimizedPfS_S_iii
        .type           _Z21matMulKernelOptimizedPfS_S_iii,@function
        .size           _Z21matMulKernelOptimizedPfS_S_iii,(.L_x_9 - _Z21matMulKernelOptimizedPfS_S_iii)
        .other          _Z21matMulKernelOptimizedPfS_S_iii,@"STO_CUDA_ENTRY STV_DEFAULT"
_Z21matMulKernelOptimizedPfS_S_iii:
.text._Z21matMulKernelOptimizedPfS_S_iii:
[----:B------:R-:W-:Y:S01]  /*0000*/  LDC R1, c[0x0][0x37c] ;  /* 0x0000df00ff017b82 */ /* 0x000fe20000000800 */
[----:B------:R-:W0:Y:S01]  /*0010*/  S2R R12, SR_CTAID.Y ;  /* 0x00000000000c7919 */ /* 0x000e220000002600 */
[----:B------:R-:W1:Y:S01]  /*0020*/  LDCU UR10, c[0x0][0x39c] ;  /* 0x00007380ff0a77ac */ /* 0x000e620008000800 */
[----:B------:R-:W-:Y:S01]  /*0030*/  HFMA2 R23, -RZ, RZ, 0, 0 ;  /* 0x00000000ff177431 */ /* 0x000fe200000001ff */
[----:B------:R-:W0:Y:S01]  /*0040*/  S2R R0, SR_TID.Y ;  /* 0x0000000000007919 */ /* 0x000e220000002200 */
[----:B------:R-:W2:Y:S01]  /*0050*/  LDCU UR14, c[0x0][0x3a0] ;  /* 0x00007400ff0e77ac */ /* 0x000ea20008000800 */
[----:B------:R-:W3:Y:S01]  /*0060*/  S2R R5, SR_CTAID.X ;  /* 0x0000000000057919 */ /* 0x000ee20000002500 */
[----:B------:R-:W4:Y:S01]  /*0070*/  LDCU.64 UR8, c[0x0][0x358] ;  /* 0x00006b00ff0877ac */ /* 0x000f220008000a00 */
[----:B------:R-:W3:Y:S01]  /*0080*/  S2R R21, SR_TID.X ;  /* 0x0000000000157919 */ /* 0x000ee20000002100 */
[----:B-1----:R-:W-:Y:S01]  /*0090*/  UISETP.GE.AND UP0, UPT, UR10, 0x1, UPT ;  /* 0x000000010a00788c */ /* 0x002fe2000bf06270 */
[----:B0-----:R-:W-:-:S02]  /*00a0*/  LEA R12, R12, R0, 0x4 ;  /* 0x000000000c0c7211 */ /* 0x001fc400078e20ff */
[----:B---3--:R-:W-:-:S06]  /*00b0*/  LEA R13, R5, R21, 0x4 ;  /* 0x00000015050d7211 */ /* 0x008fcc00078e20ff */
[----:B--2-4-:R-:W-:Y:S05]  /*00c0*/  BRA.U !UP0, `(.L_x_5) ;  /* 0x0000000508387547 */ /* 0x014fea000b800000 */
[----:B------:R-:W0:Y:S01]  /*00d0*/  S2UR UR7, SR_CgaCtaId ;  /* 0x00000000000779c3 */ /* 0x000e220000008800 */
[----:B------:R-:W1:Y:S01]  /*00e0*/  LDCU UR11, c[0x0][0x3a0] ;  /* 0x00007400ff0b77ac */ /* 0x000e620008000800 */
[----:B------:R-:W-:Y:S01]  /*00f0*/  MOV R23, RZ ;  /* 0x000000ff00177202 */ /* 0x000fe20000000f00 */
[----:B------:R-:W-:Y:S01]  /*0100*/  IMAD R15, R12, UR10, R21 ;  /* 0x0000000a0c0f7c24 */ /* 0x000fe2000f8e0215 */
[----:B------:R-:W-:Y:S01]  /*0110*/  UMOV UR5, 0x400 ;  /* 0x0000040000057882 */ /* 0x000fe20000000000 */
[----:B------:R-:W-:-:S03]  /*0120*/  UIADD3 UR4, UPT, UPT, UR10, 0xf, URZ ;  /* 0x0000000f0a047890 */ /* 0x000fc6000fffe0ff */
[----:B------:R-:W2:Y:S01]  /*0130*/  LDC R16, c[0x0][0x3a0] ;  /* 0x0000e800ff107b82 */ /* 0x000ea20000000800 */
[----:B------:R-:W-:Y:S02]  /*0140*/  UIADD3 UR6, UPT, UPT, UR5, 0x400, URZ ;  /* 0x0000040005067890 */ /* 0x000fe4000fffe0ff */
[----:B------:R-:W-:Y:S01]  /*0150*/  USHF.R.U32.HI UR4, URZ, 0x4, UR4 ;  /* 0x00000004ff047899 */ /* 0x000fe20008011604 */
[----:B------:R-:W3:Y:S04]  /*0160*/  LDCU.64 UR12, c[0x0][0x398] ;  /* 0x00007300ff0c77ac */ /* 0x000ee80008000a00 */
[----:B------:R-:W4:Y:S01]  /*0170*/  LDC.64 R2, c[0x0][0x380] ;  /* 0x0000e000ff027b82 */ /* 0x000f220000000a00 */
[----:B------:R-:W-:Y:S01]  /*0180*/  UIADD3 UR4, UPT, UPT, -UR4, URZ, URZ ;  /* 0x000000ff04047290 */ /* 0x000fe2000fffe1ff */
[----:B-1----:R-:W-:Y:S01]  /*0190*/  IMAD R14, R0, UR11, R21 ;  /* 0x0000000b000e7c24 */ /* 0x002fe2000f8e0215 */
[----:B0-----:R-:W-:-:S04]  /*01a0*/  ULEA UR5, UR7, UR5, 0x18 ;  /* 0x0000000507057291 */ /* 0x001fc8000f8ec0ff */
[----:B------:R-:W-:Y:S01]  /*01b0*/  LEA R14, R5, R14, 0x4 ;  /* 0x0000000e050e7211 */ /* 0x000fe200078e20ff */
[----:B------:R-:W-:Y:S01]  /*01c0*/  ULEA UR6, UR7, UR6, 0x18 ;  /* 0x0000000607067291 */ /* 0x000fe2000f8ec0ff */
[----:B------:R-:W-:-:S05]  /*01d0*/  LEA R18, R0, UR5, 0x6 ;  /* 0x0000000500127c11 */ /* 0x000fca000f8e30ff */
[C---:B------:R-:W-:Y:S02]  /*01e0*/  LEA R19, R21.reuse, UR6, 0x2 ;  /* 0x0000000615137c11 */ /* 0x040fe4000f8e10ff */
[----:B------:R-:W-:Y:S02]  /*01f0*/  LEA R20, R21, R18, 0x2 ;  /* 0x0000001215147211 */ /* 0x000fe400078e10ff */
[----:B---3--:R-:W-:-:S07]  /*0200*/  LEA R17, R0, R19, 0x6 ;  /* 0x0000001300117211 */ /* 0x008fce00078e30ff */
.L_x_6:
[----:B------:R-:W-:Y:S01]  /*0210*/  ISETP.GE.AND P0, PT, R0, UR13, PT ;  /* 0x0000000d00007c0c */ /* 0x000fe2000bf06270 */
[----:B------:R-:W-:Y:S01]  /*0220*/  HFMA2 R22, -RZ, RZ, 0, 0 ;  /* 0x00000000ff167431 */ /* 0x000fe200000001ff */
[----:B------:R-:W-:Y:S01]  /*0230*/  ISETP.GE.AND P1, PT, R21, UR13, PT ;  /* 0x0000000d15007c0c */ /* 0x000fe2000bf26270 */
[----:B----4-:R-:W-:Y:S01]  /*0240*/  IMAD.WIDE R4, R15, 0x4, R2 ;  /* 0x000000040f047825 */ /* 0x010fe200078e0202 */
[----:B--2---:R-:W-:Y:S02]  /*0250*/  ISETP.GE.OR P0, PT, R13, R16, P0 ;  /* 0x000000100d00720c */ /* 0x004fe40000706670 */
[----:B------:R-:W-:Y:S02]  /*0260*/  ISETP.GE.OR P1, PT, R12, UR12, P1 ;  /* 0x0000000c0c007c0c */ /* 0x000fe40008f26670 */
[----:B------:R-:W-:-:S09]  /*0270*/  MOV R27, RZ ;  /* 0x000000ff001b7202 */ /* 0x000fd20000000f00 */
[----:B------:R-:W0:Y:S02]  /*0280*/  @!P0 LDC.64 R6, c[0x0][0x388] ;  /* 0x0000e200ff068b82 */ /* 0x000e240000000a00 */
[----:B------:R-:W2:Y:S01]  /*0290*/  @!P1 LDG.E R27, desc[UR8][R4.64] ;  /* 0x00000008041b9981 */ /* 0x000ea2000c1e1900 */
[----:B0-----:R-:W-:-:S05]  /*02a0*/  @!P0 IMAD.WIDE R6, R14, 0x4, R6 ;  /* 0x000000040e068825 */ /* 0x001fca00078e0206 */
[----:B------:R-:W3:Y:S01]  /*02b0*/  @!P0 LDG.E R22, desc[UR8][R6.64] ;  /* 0x0000000806168981 */ /* 0x000ee2000c1e1900 */
[----:B------:R-:W-:-:S04]  /*02c0*/  UIADD3 UR4, UPT, UPT, UR4, 0x1, URZ ;  /* 0x0000000104047890 */ /* 0x000fc8000fffe0ff */
[----:B------:R-:W-:Y:S01]  /*02d0*/  UISETP.NE.AND UP0, UPT, UR4, URZ, UPT ;  /* 0x000000ff0400728c */ /* 0x000fe2000bf05270 */
[----:B------:R-:W-:Y:S02]  /*02e0*/  IADD3 R0, PT, PT, R0, 0x10, RZ ;  /* 0x0000001000007810 */ /* 0x000fe40007ffe0ff */
[----:B------:R-:W-:Y:S02]  /*02f0*/  IADD3 R15, PT, PT, R15, 0x10, RZ ;  /* 0x000000100f0f7810 */ /* 0x000fe40007ffe0ff */
[----:B------:R-:W-:Y:S02]  /*0300*/  IADD3 R21, PT, PT, R21, 0x10, RZ ;  /* 0x0000001015157810 */ /* 0x000fe40007ffe0ff */
[----:B------:R-:W-:Y:S01]  /*0310*/  LEA R14, R16, R14, 0x4 ;  /* 0x0000000e100e7211 */ /* 0x000fe200078e20ff */
[----:B--2---:R-:W-:Y:S04]  /*0320*/  STS [R20], R27 ;  /* 0x0000001b14007388 */ /* 0x004fe80000000800 */
[----:B---3--:R-:W-:Y:S01]  /*0330*/  STS [R17], R22 ;  /* 0x0000001611007388 */ /* 0x008fe20000000800 */
[----:B------:R-:W-:Y:S06]  /*0340*/  BAR.SYNC.DEFER_BLOCKING 0x0 ;  /* 0x0000000000007b1d */ /* 0x000fec0000010000 */
[----:B------:R-:W-:Y:S04]  /*0350*/  LDS R26, [R19] ;  /* 0x00000000131a7984 */ /* 0x000fe80000000800 */
[----:B------:R-:W0:Y:S04]  /*0360*/  LDS.128 R8, [R18] ;  /* 0x0000000012087984 */ /* 0x000e280000000c00 */
[----:B------:R-:W1:Y:S04]  /*0370*/  LDS R29, [R19+0x40] ;  /* 0x00004000131d7984 */ /* 0x000e680000000800 */
[----:B------:R-:W2:Y:S04]  /*0380*/  LDS R25, [R19+0x80] ;  /* 0x0000800013197984 */ /* 0x000ea80000000800 */
[----:B------:R-:W3:Y:S04]  /*0390*/  LDS R24, [R19+0xc0] ;  /* 0x0000c00013187984 */ /* 0x000ee80000000800 */
[----:B------:R-:W-:Y:S04]  /*03a0*/  LDS.128 R4, [R18+0x10] ;  /* 0x0000100012047984 */ /* 0x000fe80000000c00 */
[----:B------:R-:W-:Y:S04]  /*03b0*/  LDS R22, [R19+0x140] ;  /* 0x0001400013167984 */ /* 0x000fe80000000800 */
[----:B------:R-:W-:Y:S01]  /*03c0*/  LDS R27, [R19+0x200] ;  /* 0x00020000131b7984 */ /* 0x000fe20000000800 */
[----:B0-----:R-:W-:-:S03]  /*03d0*/  FFMA R8, R8, R26, R23 ;  /* 0x0000001a08087223 */ /* 0x001fc60000000017 */
[----:B------:R-:W0:Y:S01]  /*03e0*/  LDS R23, [R19+0x100] ;  /* 0x0001000013177984 */ /* 0x000e220000000800 */
[----:B-1----:R-:W-:-:S03]  /*03f0*/  FFMA R8, R29, R9, R8 ;  /* 0x000000091d087223 */ /* 0x002fc60000000008 */
[----:B------:R-:W-:Y:S01]  /*0400*/  LDS R26, [R19+0x1c0] ;  /* 0x0001c000131a7984 */ /* 0x000fe20000000800 */
[----:B--2---:R-:W-:-:S03]  /*0410*/  FFMA R9, R25, R10, R8 ;  /* 0x0000000a19097223 */ /* 0x004fc60000000008 */
[----:B------:R-:W1:Y:S01]  /*0420*/  LDS R25, [R19+0x180] ;  /* 0x0001800013197984 */ /* 0x000e620000000800 */
[----:B---3--:R-:W-:-:S03]  /*0430*/  FFMA R9, R24, R11, R9 ;  /* 0x0000000b18097223 */ /* 0x008fc60000000009 */
[----:B------:R-:W-:Y:S01]  /*0440*/  LDS R24, [R19+0x240] ;  /* 0x0002400013187984 */ /* 0x000fe20000000800 */
[----:B0-----:R-:W-:-:S03]  /*0450*/  FFMA R23, R4, R23, R9 ;  /* 0x0000001704177223 */ /* 0x001fc60000000009 */
[----:B------:R-:W0:Y:S01]  /*0460*/  LDS.128 R8, [R18+0x20] ;  /* 0x0000200012087984 */ /* 0x000e220000000c00 */
[----:B------:R-:W-:-:S03]  /*0470*/  FFMA R22, R22, R5, R23 ;  /* 0x0000000516167223 */ /* 0x000fc60000000017 */
[----:B------:R-:W2:Y:S01]  /*0480*/  LDS R23, [R19+0x280] ;  /* 0x0002800013177984 */ /* 0x000ea20000000800 */
[----:B-1----:R-:W-:-:S03]  /*0490*/  FFMA R25, R25, R6, R22 ;  /* 0x0000000619197223 */ /* 0x002fc60000000016 */
[----:B------:R-:W1:Y:S01]  /*04a0*/  LDS R22, [R19+0x2c0] ;  /* 0x0002c00013167984 */ /* 0x000e620000000800 */
[----:B------:R-:W-:-:S03]  /*04b0*/  FFMA R7, R26, R7, R25 ;  /* 0x000000071a077223 */ /* 0x000fc60000000019 */
[----:B------:R-:W-:Y:S01]  /*04c0*/  LDS R25, [R19+0x300] ;  /* 0x0003000013197984 */ /* 0x000fe20000000800 */
[----:B0-----:R-:W-:-:S03]  /*04d0*/  FFMA R27, R8, R27, R7 ;  /* 0x0000001b081b7223 */ /* 0x001fc60000000007 */
[----:B------:R-:W0:Y:S01]  /*04e0*/  LDS.128 R4, [R18+0x30] ;  /* 0x0000300012047984 */ /* 0x000e220000000c00 */
[----:B------:R-:W-:-:S03]  /*04f0*/  FFMA R24, R24, R9, R27 ;  /* 0x0000000918187223 */ /* 0x000fc6000000001b */
[----:B------:R-:W3:Y:S04]  /*0500*/  LDS R27, [R19+0x340] ;  /* 0x00034000131b7984 */ /* 0x000ee80000000800 */
[----:B------:R-:W4:Y:S04]  /*0510*/  LDS R9, [R19+0x380] ;  /* 0x0003800013097984 */ /* 0x000f280000000800 */
[----:B------:R-:W5:Y:S01]  /*0520*/  LDS R8, [R19+0x3c0] ;  /* 0x0003c00013087984 */ /* 0x000f620000000800 */
[----:B--2---:R-:W-:-:S04]  /*0530*/  FFMA R23, R23, R10, R24 ;  /* 0x0000000a17177223 */ /* 0x004fc80000000018 */
[----:B-1----:R-:W-:-:S04]  /*0540*/  FFMA R11, R22, R11, R23 ;  /* 0x0000000b160b7223 */ /* 0x002fc80000000017 */
[----:B0-----:R-:W-:-:S04]  /*0550*/  FFMA R4, R4, R25, R11 ;  /* 0x0000001904047223 */ /* 0x001fc8000000000b */
[----:B---3--:R-:W-:-:S04]  /*0560*/  FFMA R4, R27, R5, R4 ;  /* 0x000000051b047223 */ /* 0x008fc80000000004 */
[----:B----4-:R-:W-:-:S04]  /*0570*/  FFMA R9, R9, R6, R4 ;  /* 0x0000000609097223 */ /* 0x010fc80000000004 */
[----:B-----5:R-:W-:Y:S01]  /*0580*/  FFMA R23, R8, R7, R9 ;  /* 0x0000000708177223 */ /* 0x020fe20000000009 */
[----:B------:R-:W-:Y:S06]  /*0590*/  BAR.SYNC.DEFER_BLOCKING 0x0 ;  /* 0x0000000000007b1d */ /* 0x000fec0000010000 */
[----:B------:R-:W-:Y:S05]  /*05a0*/  BRA.U UP0, `(.L_x_6) ;  /* 0xfffffffd00187547 */ /* 0x000fea000b83ffff */
.L_x_5:
[----:B------:R-:W0:Y:S01]  /*05b0*/  LDCU UR4, c[0x0][0x398] ;  /* 0x00007300ff0477ac */ /* 0x000e220008000800 */
[----:B------:R-:W-:-:S04]  /*05c0*/  ISETP.GE.AND P0, PT, R13, UR14, PT ;  /* 0x0000000e0d007c0c */ /* 0x000fc8000bf06270 */
[----:B0-----:R-:W-:-:S13]  /*05d0*/  ISETP.GE.OR P0, PT, R12, UR4, P0 ;  /* 0x000000040c007c0c */ /* 0x001fda0008706670 */
[----:B------:R-:W-:Y:S05]  /*05e0*/  @P0 EXIT ;  /* 0x000000000000094d */ /* 0x000fea0003800000 */
[----:B------:R-:W0:Y:S01]  /*05f0*/  LDC.64 R2, c[0x0][0x390] ;  /* 0x0000e400ff027b82 */ /* 0x000e220000000a00 */
[----:B------:R-:W-:-:S04]  /*0600*/  IMAD R13, R12, UR14, R13 ;  /* 0x0000000e0c0d7c24 */ /* 0x000fc8000f8e020d */
[----:B0-----:R-:W-:-:S05]  /*0610*/  IMAD.WIDE.U32 R2, R13, 0x4, R2 ;  /* 0x000000040d027825 */ /* 0x001fca00078e0002 */
[----:B------:R-:W-:Y:S01]  /*0620*/  STG.E desc[UR8][R2.64], R23 ;  /* 0x0000001702007986 */ /* 0x000fe2000c101908 */
[----:B------:R-:W-:Y:S05]  /*0630*/  EXIT ;  /* 0x000000000000794d */ /* 0x000fea0003800000 */
.L_x_7:
        /* <DEDUP_REMOVED lines=12> */
.L_x_9:


//--------------------- .nv.shared.reserved.0     --------------------------
	.section	.nv.shared.reserved.0,"aw",@nobits
	.weak		__nv_reservedSMEM_offset_0_alias
	.size		__nv_reservedSMEM_offset_0_alias, 0, 64
	.other		__nv_reservedSMEM_offset_0_alias,@"STO_CUDA_RESERVED_SHARED STV_DEFAULT"
__nv_reservedSMEM_offset_0_alias:
	.zero		0
	.zero		64


//--------------------- .nv.shared._Z21matMulKernelOptimizedPfS_S_iii --------------------------
	.section	.nv.shared._Z21matMulKernelOptimizedPfS_S_iii,"aw",@nobits
	.sectionflags	@""
	.align	4
.nv.shared._Z21matMulKernelOptimizedPfS_S_iii:
	.zero		3072


//--------------------- .nv.constant0._Z17matMulKernelNaivePfS_S_iii --------------------------
	.section	.nv.constant0._Z17matMulKernelNaivePfS_S_iii,"a",@progbits
	.sectionflags	@""
	.align	4
.nv.constant0._Z17matMulKernelNaivePfS_S_iii:
	.zero		932


//--------------------- .nv.constant0._Z21matMulKernelOptimizedPfS_S_iii --------------------------
	.section	.nv.constant0._Z21matMulKernelOptimizedPfS_S_iii,"a",@progbits
	.sectionflags	@""
	.align	4
.nv.constant0._Z21matMulKernelOptimizedPfS_S_iii:
	.zero		932


//--------------------- SYMBOLS --------------------------

	.type		.nv.reservedSmem.offset0,@object
	.size		.nv.reservedSmem.offset0,0x4
	.type		.nv.reservedSmem.cap,@object
	.size		.nv.reservedSmem.cap,0x4
